//
// Generated by NVIDIA NVVM Compiler
//
// Compiler Build ID: CL-36424714
// Cuda compilation tools, release 13.0, V13.0.88
// Based on NVVM 20.0.0
//

.version 9.0
.target sm_100
.address_size 64

	// .globl	_Z14bitonic_kernelPiiii

.visible .entry _Z14bitonic_kernelPiiii(
	.param .u64 .ptr .align 1 _Z14bitonic_kernelPiiii_param_0,
	.param .u32 _Z14bitonic_kernelPiiii_param_1,
	.param .u32 _Z14bitonic_kernelPiiii_param_2,
	.param .u32 _Z14bitonic_kernelPiiii_param_3
)
{
	.reg .pred 	%p<5>;
	.reg .b32 	%r<13>;
	.reg .b64 	%rd<11>;

	ld.param.u64 	%rd6, [_Z14bitonic_kernelPiiii_param_0];
	ld.param.u32 	%r8, [_Z14bitonic_kernelPiiii_param_2];
	ld.param.u32 	%r7, [_Z14bitonic_kernelPiiii_param_3];
	cvta.to.global.u64 	%rd1, %rd6;
	mov.u32 	%r9, %tid.x;
	mov.u32 	%r10, %ntid.x;
	mov.u32 	%r11, %ctaid.x;
	mad.lo.s32 	%r1, %r10, %r11, %r9;
	xor.b32  	%r2, %r8, %r1;
	setp.le.s32 	%p1, %r2, %r1;
	@%p1 bra 	$L__BB0_6;
	and.b32  	%r12, %r7, %r1;
	setp.ne.s32 	%p2, %r12, 0;
	@%p2 bra 	$L__BB0_4;
	mul.wide.s32 	%rd9, %r1, 4;
	add.s64 	%rd2, %rd1, %rd9;
	ld.global.u32 	%r3, [%rd2];
	mul.wide.s32 	%rd10, %r2, 4;
	add.s64 	%rd3, %rd1, %rd10;
	ld.global.u32 	%r4, [%rd3];
	setp.le.s32 	%p4, %r3, %r4;
	@%p4 bra 	$L__BB0_6;
	st.global.u32 	[%rd2], %r4;
	st.global.u32 	[%rd3], %r3;
	bra.uni 	$L__BB0_6;
$L__BB0_4:
	mul.wide.s32 	%rd7, %r1, 4;
	add.s64 	%rd4, %rd1, %rd7;
	ld.global.u32 	%r5, [%rd4];
	mul.wide.s32 	%rd8, %r2, 4;
	add.s64 	%rd5, %rd1, %rd8;
	ld.global.u32 	%r6, [%rd5];
	setp.ge.s32 	%p3, %r5, %r6;
	@%p3 bra 	$L__BB0_6;
	st.global.u32 	[%rd4], %r6;
	st.global.u32 	[%rd5], %r5;
$L__BB0_6:
	ret;

}


// ===== COMPILED SASS (sm_100) =====

	.target	sm_100

	.elftype	@"ET_EXEC"


//--------------------- .note.nv.tkinfo           --------------------------
	.section	.note.nv.tkinfo,"",@"SHT_NOTE"
	.sectionflags	@"SHF_NOTE_NV_TKINFO"
	.tkinfo
        /*0018*/ 	.word	0x00000002
        /*0030*/ 	.string	""
        /*0030*/ 	.string	"ptxas"
        /*0030*/ 	.string	"Cuda compilation tools, release 13.0, V13.0.88"
        /*0030*/ 	.string	"Build cuda_13.0.r13.0/compiler.36424714_0"
        /*0030*/ 	.string	"-arch sm_100 -m 64 "



//--------------------- .note.nv.cuinfo           --------------------------
	.section	.note.nv.cuinfo,"",@"SHT_NOTE"
	.sectionflags	@"SHF_NOTE_NV_CUINFO"
        /*0018*/ 	.short	0x0002
        /*001a*/ 	.short	0x0064
        /*001c*/ 	.short	0x0082
	.zero		2


//--------------------- .nv.info                  --------------------------
	.section	.nv.info,"",@"SHT_CUDA_INFO"
	.align	4


	//----- nvinfo : EIATTR_REGCOUNT
	.align		4
        /*0000*/ 	.byte	0x04, 0x2f
        /*0002*/ 	.short	(.L_1 - .L_0)
	.align		4
.L_0:
        /*0004*/ 	.word	index@(_Z14bitonic_kernelPiiii)
        /*0008*/ 	.word	0x0000000c


	//----- nvinfo : EIATTR_FRAME_SIZE
	.align		4
.L_1:
        /*000c*/ 	.byte	0x04, 0x11
        /*000e*/ 	.short	(.L_3 - .L_2)
	.align		4
.L_2:
        /*0010*/ 	.word	index@(_Z14bitonic_kernelPiiii)
        /*0014*/ 	.word	0x00000000


	//----- nvinfo : EIATTR_MIN_STACK_SIZE
	.align		4
.L_3:
        /*0018*/ 	.byte	0x04, 0x12
        /*001a*/ 	.short	(.L_5 - .L_4)
	.align		4
.L_4:
        /*001c*/ 	.word	index@(_Z14bitonic_kernelPiiii)
        /*0020*/ 	.word	0x00000000
.L_5:


//--------------------- .nv.compat                --------------------------
	.section	.nv.compat,"",@"SHT_CUDA_COMPAT_INFO"
	.align	4
        /*0000*/ 	.byte	0x02, 0x09, 0x00, 0x00, 0x02, 0x02, 0x01, 0x00, 0x02, 0x05, 0x05, 0x00, 0x03, 0x07, 0x01, 0x01
        /*0010*/ 	.byte	0x02, 0x03, 0x00, 0x00, 0x02, 0x06, 0x01, 0x00, 0x04, 0x0b, 0x08, 0x00, 0x09, 0x00, 0x00, 0x00
        /*0020*/ 	.byte	0x00, 0x00, 0x00, 0x00


//--------------------- .nv.info._Z14bitonic_kernelPiiii --------------------------
	.section	.nv.info._Z14bitonic_kernelPiiii,"",@"SHT_CUDA_INFO"
	.sectionflags	@""
	.align	4


	//----- nvinfo : EIATTR_CUDA_API_VERSION
	.align		4
        /*0000*/ 	.byte	0x04, 0x37
        /*0002*/ 	.short	(.L_7 - .L_6)
.L_6:
        /*0004*/ 	.word	0x00000082


	//----- nvinfo : EIATTR_KPARAM_INFO
	.align		4
.L_7:
        /*0008*/ 	.byte	0x04, 0x17
        /*000a*/ 	.short	(.L_9 - .L_8)
.L_8:
        /*000c*/ 	.word	0x00000000
        /*0010*/ 	.short	0x0003
        /*0012*/ 	.short	0x0010
        /*0014*/ 	.byte	0x00, 0xf0, 0x11, 0x00


	//----- nvinfo : EIATTR_KPARAM_INFO
	.align		4
.L_9:
        /*0018*/ 	.byte	0x04, 0x17
        /*001a*/ 	.short	(.L_11 - .L_10)
.L_10:
        /*001c*/ 	.word	0x00000000
        /*0020*/ 	.short	0x0002
        /*0022*/ 	.short	0x000c
        /*0024*/ 	.byte	0x00, 0xf0, 0x11, 0x00


	//----- nvinfo : EIATTR_KPARAM_INFO
	.align		4
.L_11:
        /*0028*/ 	.byte	0x04, 0x17
        /*002a*/ 	.short	(.L_13 - .L_12)
.L_12:
        /*002c*/ 	.word	0x00000000
        /*0030*/ 	.short	0x0001
        /*0032*/ 	.short	0x0008
        /*0034*/ 	.byte	0x00, 0xf0, 0x11, 0x00


	//----- nvinfo : EIATTR_KPARAM_INFO
	.align		4
.L_13:
        /*0038*/ 	.byte	0x04, 0x17
        /*003a*/ 	.short	(.L_15 - .L_14)
.L_14:
        /*003c*/ 	.word	0x00000000
        /*0040*/ 	.short	0x0000
        /*0042*/ 	.short	0x0000
        /*0044*/ 	.byte	0x00, 0xf5, 0x21, 0x00


	//----- nvinfo : EIATTR_SPARSE_MMA_MASK
	.align		4
.L_15:
        /*0048*/ 	.byte	0x03, 0x50
        /*004a*/ 	.short	0x0000


	//----- nvinfo : EIATTR_MAXREG_COUNT
	.align		4
        /*004c*/ 	.byte	0x03, 0x1b
        /*004e*/ 	.short	0x00ff


	//----- nvinfo : EIATTR_MERCURY_ISA_VERSION
	.align		4
        /*0050*/ 	.byte	0x03, 0x5f
        /*0052*/ 	.short	0x0101


	//----- nvinfo : EIATTR_VRC_CTA_INIT_COUNT
	.align		4
        /*0054*/ 	.byte	0x02, 0x4a
	.zero		1
	.zero		1


	//----- nvinfo : EIATTR_EXIT_INSTR_OFFSETS
	.align		4
        /*0058*/ 	.byte	0x04, 0x1c
        /*005a*/ 	.short	(.L_17 - .L_16)


	//   ....[0]....
.L_16:
        /*005c*/ 	.word	0x00000080


	//   ....[1]....
        /*0060*/ 	.word	0x00000130


	//   ....[2]....
        /*0064*/ 	.word	0x00000160


	//   ....[3]....
        /*0068*/ 	.word	0x000001d0


	//   ....[4]....
        /*006c*/ 	.word	0x00000200


	//----- nvinfo : EIATTR_CRS_STACK_SIZE
	.align		4
.L_17:
        /*0070*/ 	.byte	0x04, 0x1e
        /*0072*/ 	.short	(.L_19 - .L_18)
.L_18:
        /*0074*/ 	.word	0x00000000


	//----- nvinfo : EIATTR_CBANK_PARAM_SIZE
	.align		4
.L_19:
        /*0078*/ 	.byte	0x03, 0x19
        /*007a*/ 	.short	0x0014


	//----- nvinfo : EIATTR_PARAM_CBANK
	.align		4
        /*007c*/ 	.byte	0x04, 0x0a
        /*007e*/ 	.short	(.L_21 - .L_20)
	.align		4
.L_20:
        /*0080*/ 	.word	index@(.nv.constant0._Z14bitonic_kernelPiiii)
        /*0084*/ 	.short	0x0380
        /*0086*/ 	.short	0x0014


	//----- nvinfo : EIATTR_SW_WAR
	.align		4
.L_21:
        /*0088*/ 	.byte	0x04, 0x36
        /*008a*/ 	.short	(.L_23 - .L_22)
.L_22:
        /*008c*/ 	.word	0x00000008
.L_23:


//--------------------- .nv.callgraph             --------------------------
	.section	.nv.callgraph,"",@"SHT_CUDA_CALLGRAPH"
	.align	4
	.sectionentsize	8
	.align		4
        /*0000*/ 	.word	0x00000000
	.align		4
        /*0004*/ 	.word	0xffffffff
	.align		4
        /*0008*/ 	.word	0x00000000
	.align		4
        /*000c*/ 	.word	0xfffffffe
	.align		4
        /*0010*/ 	.word	0x00000000
	.align		4
        /*0014*/ 	.word	0xfffffffd
	.align		4
        /*0018*/ 	.word	0x00000000
	.align		4
        /*001c*/ 	.word	0xfffffffc


//--------------------- .text._Z14bitonic_kernelPiiii --------------------------
	.section	.text._Z14bitonic_kernelPiiii,"ax",@progbits
	.align	128
        .global         _Z14bitonic_kernelPiiii
        .type           _Z14bitonic_kernelPiiii,@function
        .size           _Z14bitonic_kernelPiiii,(.L_x_2 - _Z14bitonic_kernelPiiii)
        .other          _Z14bitonic_kernelPiiii,@"STO_CUDA_ENTRY STV_DEFAULT"
_Z14bitonic_kernelPiiii:
.text._Z14bitonic_kernelPiiii:
[----:B------:R-:W-:Y:S01]  /*0000*/  LDC R1, c[0x0][0x37c] ;  /* 0x0000df00ff017b82 */ /* 0x000fe20000000800 */
[----:B------:R-:W0:Y:S01]  /*0010*/  S2R R7, SR_TID.X ;  /* 0x0000000000077919 */ /* 0x000e220000002100 */
[----:B------:R-:W0:Y:S01]  /*0020*/  LDCU UR4, c[0x0][0x360] ;  /* 0x00006c00ff0477ac */ /* 0x000e220008000800 */
[----:B------:R-:W0:Y:S01]  /*0030*/  S2R R0, SR_CTAID.X ;  /* 0x0000000000007919 */ /* 0x000e220000002500 */
[----:B------:R-:W1:Y:S01]  /*0040*/  LDCU UR5, c[0x0][0x38c] ;  /* 0x00007180ff0577ac */ /* 0x000e620008000800 */
[----:B0-----:R-:W-:-:S05]  /*0050*/  IMAD R7, R0, UR4, R7 ;  /* 0x0000000400077c24 */ /* 0x001fca000f8e0207 */
[----:B-1----:R-:W-:-:S04]  /*0060*/  LOP3.LUT R9, R7, UR5, RZ, 0x3c, !PT ;  /* 0x0000000507097c12 */ /* 0x002fc8000f8e3cff */
[----:B------:R-:W-:-:S13]  /*0070*/  ISETP.GT.AND P0, PT, R9, R7, PT ;  /* 0x000000070900720c */ /* 0x000fda0003f04270 */
[----:B------:R-:W-:Y:S05]  /*0080*/  @!P0 EXIT ;  /* 0x000000000000894d */ /* 0x000fea0003800000 */
[----:B------:R-:W0:Y:S02]  /*0090*/  LDCU UR4, c[0x0][0x390] ;  /* 0x00007200ff0477ac */ /* 0x000e240008000800 */
[----:B0-----:R-:W-:Y:S01]  /*00a0*/  LOP3.LUT P0, RZ, R7, UR4, RZ, 0xc0, !PT ;  /* 0x0000000407ff7c12 */ /* 0x001fe2000f80c0ff */
[----:B------:R-:W0:-:S12]  /*00b0*/  LDCU.64 UR4, c[0x0][0x358] ;  /* 0x00006b00ff0477ac */ /* 0x000e180008000a00 */
[----:B------:R-:W-:Y:S05]  /*00c0*/  @P0 BRA `(.L_x_0) ;  /* 0x0000000000280947 */ /* 0x000fea0003800000 */
[----:B------:R-:W1:Y:S02]  /*00d0*/  LDC.64 R4, c[0x0][0x380] ;  /* 0x0000e000ff047b82 */ /* 0x000e640000000a00 */
[----:B-1----:R-:W-:-:S04]  /*00e0*/  IMAD.WIDE R2, R7, 0x4, R4 ;  /* 0x0000000407027825 */ /* 0x002fc800078e0204 */
[----:B------:R-:W-:Y:S01]  /*00f0*/  IMAD.WIDE R4, R9, 0x4, R4 ;  /* 0x0000000409047825 */ /* 0x000fe200078e0204 */
[----:B0-----:R-:W2:Y:S04]  /*0100*/  LDG.E R7, desc[UR4][R2.64] ;  /* 0x0000000402077981 */ /* 0x001ea8000c1e1900 */
[----:B------:R-:W2:Y:S02]  /*0110*/  LDG.E R0, desc[UR4][R4.64] ;  /* 0x0000000404007981 */ /* 0x000ea4000c1e1900 */
[----:B--2---:R-:W-:-:S13]  /*0120*/  ISETP.GT.AND P0, PT, R7, R0, PT ;  /* 0x000000000700720c */ /* 0x004fda0003f04270 */
[----:B------:R-:W-:Y:S05]  /*0130*/  @!P0 EXIT ;  /* 0x000000000000894d */ /* 0x000fea0003800000 */
[----:B------:R-:W-:Y:S04]  /*0140*/  STG.E desc[UR4][R2.64], R0 ;  /* 0x0000000002007986 */ /* 0x000fe8000c101904 */
[----:B------:R-:W-:Y:S01]  /*0150*/  STG.E desc[UR4][R4.64], R7 ;  /* 0x0000000704007986 */ /* 0x000fe2000c101904 */
[----:B------:R-:W-:Y:S05]  /*0160*/  EXIT ;  /* 0x000000000000794d */ /* 0x000fea0003800000 */
.L_x_0:
[----:B------:R-:W1:Y:S02]  /*0170*/  LDC.64 R2, c[0x0][0x380] ;  /* 0x0000e000ff027b82 */ /* 0x000e640000000a00 */
[----:B-1----:R-:W-:-:S04]  /*0180*/  IMAD.WIDE R4, R7, 0x4, R2 ;  /* 0x0000000407047825 */ /* 0x002fc800078e0202 */
[----:B------:R-:W-:Y:S01]  /*0190*/  IMAD.WIDE R2, R9, 0x4, R2 ;  /* 0x0000000409027825 */ /* 0x000fe200078e0202 */
[----:B0-----:R-:W2:Y:S04]  /*01a0*/  LDG.E R7, desc[UR4][R4.64] ;  /* 0x0000000404077981 */ /* 0x001ea8000c1e1900 */
[----:B------:R-:W2:Y:S02]  /*01b0*/  LDG.E R0, desc[UR4][R2.64] ;  /* 0x0000000402007981 */ /* 0x000ea4000c1e1900 */
[----:B--2---:R-:W-:-:S13]  /*01c0*/  ISETP.GE.AND P0, PT, R7, R0, PT ;  /* 0x000000000700720c */ /* 0x004fda0003f06270 */
[----:B------:R-:W-:Y:S05]  /*01d0*/  @P0 EXIT ;  /* 0x000000000000094d */ /* 0x000fea0003800000 */
[----:B------:R-:W-:Y:S04]  /*01e0*/  STG.E desc[UR4][R4.64], R0 ;  /* 0x0000000004007986 */ /* 0x000fe8000c101904 */
[----:B------:R-:W-:Y:S01]  /*01f0*/  STG.E desc[UR4][R2.64], R7 ;  /* 0x0000000702007986 */ /* 0x000fe2000c101904 */
[----:B------:R-:W-:Y:S05]  /*0200*/  EXIT ;  /* 0x000000000000794d */ /* 0x000fea0003800000 */
.L_x_1:
[----:B------:R-:W-:-:S00]  /*0210*/  BRA `(.L_x_1) ;  /* 0xfffffffc00fc7947 */ /* 0x000fc0000383ffff */
[----:B------:R-:W-:-:S00]  /*0220*/  NOP ;  /* 0x0000000000007918 */ /* 0x000fc00000000000 */
        /* <DEDUP_REMOVED lines=13> */
.L_x_2:


//--------------------- .nv.shared.reserved.0     --------------------------
	.section	.nv.shared.reserved.0,"aw",@nobits
	.weak		__nv_reservedSMEM_offset_0_alias
	.size		__nv_reservedSMEM_offset_0_alias, 0, 64
	.other		__nv_reservedSMEM_offset_0_alias,@"STO_CUDA_RESERVED_SHARED STV_DEFAULT"
__nv_reservedSMEM_offset_0_alias:
	.zero		0
	.zero		64


//--------------------- .nv.constant0._Z14bitonic_kernelPiiii --------------------------
	.section	.nv.constant0._Z14bitonic_kernelPiiii,"a",@progbits
	.sectionflags	@""
	.align	4
.nv.constant0._Z14bitonic_kernelPiiii:
	.zero		916


//--------------------- SYMBOLS --------------------------

	.type		.nv.reservedSmem.offset0,@object
	.size		.nv.reservedSmem.offset0,0x4
